//
// Generated by NVIDIA NVVM Compiler
//
// Compiler Build ID: CL-36424714
// Cuda compilation tools, release 13.0, V13.0.88
// Based on NVVM 20.0.0
//

.version 9.0
.target sm_100
.address_size 64

	// .globl	_Z7cal_gpuPiiiiii

.visible .entry _Z7cal_gpuPiiiiii(
	.param .u64 .ptr .align 1 _Z7cal_gpuPiiiiii_param_0,
	.param .u32 _Z7cal_gpuPiiiiii_param_1,
	.param .u32 _Z7cal_gpuPiiiiii_param_2,
	.param .u32 _Z7cal_gpuPiiiiii_param_3,
	.param .u32 _Z7cal_gpuPiiiiii_param_4,
	.param .u32 _Z7cal_gpuPiiiiii_param_5
)
{
	.reg .pred 	%p<19>;
	.reg .b32 	%r<73>;
	.reg .b64 	%rd<19>;

	ld.param.u64 	%rd7, [_Z7cal_gpuPiiiiii_param_0];
	ld.param.u32 	%r33, [_Z7cal_gpuPiiiiii_param_1];
	ld.param.u32 	%r34, [_Z7cal_gpuPiiiiii_param_2];
	ld.param.u32 	%r35, [_Z7cal_gpuPiiiiii_param_3];
	ld.param.u32 	%r37, [_Z7cal_gpuPiiiiii_param_4];
	ld.param.u32 	%r36, [_Z7cal_gpuPiiiiii_param_5];
	cvta.to.global.u64 	%rd1, %rd7;
	mov.u32 	%r38, %ctaid.y;
	add.s32 	%r1, %r37, %r38;
	mul.lo.s32 	%r2, %r34, %r33;
	setp.lt.s32 	%p2, %r33, 1;
	setp.ge.s32 	%p3, %r2, %r36;
	or.pred  	%p4, %p2, %p3;
	@%p4 bra 	$L__BB0_22;
	mov.u32 	%r39, %ctaid.x;
	add.s32 	%r40, %r35, %r39;
	mov.u32 	%r41, %tid.x;
	mad.lo.s32 	%r42, %r40, %r33, %r41;
	mov.u32 	%r43, %tid.y;
	mad.lo.s32 	%r4, %r1, %r33, %r43;
	max.s32 	%r44, %r42, %r4;
	setp.lt.s32 	%p1, %r44, %r36;
	mul.lo.s32 	%r5, %r42, 20010;
	add.s32 	%r45, %r5, %r4;
	mul.wide.s32 	%rd8, %r45, 4;
	add.s64 	%rd2, %rd1, %rd8;
	add.s32 	%r46, %r2, %r33;
	min.s32 	%r6, %r46, %r36;
	add.s32 	%r47, %r2, 1;
	max.s32 	%r7, %r6, %r47;
	sub.s32 	%r48, %r7, %r2;
	and.b32  	%r8, %r48, 3;
	setp.eq.s32 	%p5, %r8, 0;
	mov.u32 	%r72, %r2;
	@%p5 bra 	$L__BB0_7;
	mad.lo.s32 	%r49, %r34, 20010, %r1;
	mad.lo.s32 	%r68, %r33, %r49, %r43;
	add.s32 	%r67, %r2, %r5;
	neg.s32 	%r66, %r8;
	add.s32 	%r72, %r2, %r8;
	not.pred 	%p6, %p1;
$L__BB0_3:
	.pragma "nounroll";
	@%p6 bra 	$L__BB0_6;
	mul.wide.s32 	%rd9, %r67, 4;
	add.s64 	%rd10, %rd1, %rd9;
	ld.global.u32 	%r50, [%rd10];
	mul.wide.s32 	%rd11, %r68, 4;
	add.s64 	%rd12, %rd1, %rd11;
	ld.global.u32 	%r51, [%rd12];
	add.s32 	%r16, %r51, %r50;
	ld.global.u32 	%r52, [%rd2];
	setp.ge.s32 	%p7, %r16, %r52;
	@%p7 bra 	$L__BB0_6;
	st.global.u32 	[%rd2], %r16;
$L__BB0_6:
	bar.sync 	0;
	add.s32 	%r68, %r68, 20010;
	add.s32 	%r67, %r67, 1;
	add.s32 	%r66, %r66, 1;
	setp.ne.s32 	%p8, %r66, 0;
	@%p8 bra 	$L__BB0_3;
$L__BB0_7:
	sub.s32 	%r53, %r2, %r7;
	setp.gt.u32 	%p9, %r53, -4;
	@%p9 bra 	$L__BB0_22;
	add.s64 	%rd3, %rd1, 12;
	cvt.s64.s32 	%rd4, %r5;
	mad.lo.s32 	%r71, %r72, 20010, %r4;
	add.s32 	%r70, %r72, %r5;
	not.pred 	%p10, %p1;
$L__BB0_9:
	mul.wide.s32 	%rd13, %r71, 4;
	add.s64 	%rd5, %rd1, %rd13;
	@%p10 bra 	$L__BB0_12;
	mul.wide.s32 	%rd14, %r70, 4;
	add.s64 	%rd15, %rd1, %rd14;
	ld.global.u32 	%r54, [%rd15];
	ld.global.u32 	%r55, [%rd5];
	add.s32 	%r26, %r55, %r54;
	ld.global.u32 	%r56, [%rd2];
	setp.ge.s32 	%p11, %r26, %r56;
	@%p11 bra 	$L__BB0_12;
	st.global.u32 	[%rd2], %r26;
$L__BB0_12:
	cvt.s64.s32 	%rd16, %r72;
	add.s64 	%rd17, %rd4, %rd16;
	shl.b64 	%rd18, %rd17, 2;
	add.s64 	%rd6, %rd3, %rd18;
	bar.sync 	0;
	@%p10 bra 	$L__BB0_15;
	ld.global.u32 	%r57, [%rd6+-8];
	ld.global.u32 	%r58, [%rd5+80040];
	add.s32 	%r27, %r58, %r57;
	ld.global.u32 	%r59, [%rd2];
	setp.ge.s32 	%p13, %r27, %r59;
	@%p13 bra 	$L__BB0_15;
	st.global.u32 	[%rd2], %r27;
$L__BB0_15:
	bar.sync 	0;
	@%p10 bra 	$L__BB0_18;
	ld.global.u32 	%r60, [%rd6+-4];
	ld.global.u32 	%r61, [%rd5+160080];
	add.s32 	%r28, %r61, %r60;
	ld.global.u32 	%r62, [%rd2];
	setp.ge.s32 	%p15, %r28, %r62;
	@%p15 bra 	$L__BB0_18;
	st.global.u32 	[%rd2], %r28;
$L__BB0_18:
	bar.sync 	0;
	@%p10 bra 	$L__BB0_21;
	ld.global.u32 	%r63, [%rd6];
	ld.global.u32 	%r64, [%rd5+240120];
	add.s32 	%r29, %r64, %r63;
	ld.global.u32 	%r65, [%rd2];
	setp.ge.s32 	%p17, %r29, %r65;
	@%p17 bra 	$L__BB0_21;
	st.global.u32 	[%rd2], %r29;
$L__BB0_21:
	bar.sync 	0;
	add.s32 	%r72, %r72, 4;
	add.s32 	%r71, %r71, 80040;
	add.s32 	%r70, %r70, 4;
	setp.lt.s32 	%p18, %r72, %r6;
	@%p18 bra 	$L__BB0_9;
$L__BB0_22:
	ret;

}


// ===== COMPILED SASS (sm_100) =====

	.target	sm_100

	.elftype	@"ET_EXEC"


//--------------------- .note.nv.tkinfo           --------------------------
	.section	.note.nv.tkinfo,"",@"SHT_NOTE"
	.sectionflags	@"SHF_NOTE_NV_TKINFO"
	.tkinfo
        /*0018*/ 	.word	0x00000002
        /*0030*/ 	.string	""
        /*0030*/ 	.string	"ptxas"
        /*0030*/ 	.string	"Cuda compilation tools, release 13.0, V13.0.88"
        /*0030*/ 	.string	"Build cuda_13.0.r13.0/compiler.36424714_0"
        /*0030*/ 	.string	"-arch sm_100 -m 64 "



//--------------------- .note.nv.cuinfo           --------------------------
	.section	.note.nv.cuinfo,"",@"SHT_NOTE"
	.sectionflags	@"SHF_NOTE_NV_CUINFO"
        /*0018*/ 	.short	0x0002
        /*001a*/ 	.short	0x0064
        /*001c*/ 	.short	0x0082
	.zero		2


//--------------------- .nv.info                  --------------------------
	.section	.nv.info,"",@"SHT_CUDA_INFO"
	.align	4


	//----- nvinfo : EIATTR_REGCOUNT
	.align		4
        /*0000*/ 	.byte	0x04, 0x2f
        /*0002*/ 	.short	(.L_1 - .L_0)
	.align		4
.L_0:
        /*0004*/ 	.word	index@(_Z7cal_gpuPiiiiii)
        /*0008*/ 	.word	0x00000016


	//----- nvinfo : EIATTR_FRAME_SIZE
	.align		4
.L_1:
        /*000c*/ 	.byte	0x04, 0x11
        /*000e*/ 	.short	(.L_3 - .L_2)
	.align		4
.L_2:
        /*0010*/ 	.word	index@(_Z7cal_gpuPiiiiii)
        /*0014*/ 	.word	0x00000000


	//----- nvinfo : EIATTR_MIN_STACK_SIZE
	.align		4
.L_3:
        /*0018*/ 	.byte	0x04, 0x12
        /*001a*/ 	.short	(.L_5 - .L_4)
	.align		4
.L_4:
        /*001c*/ 	.word	index@(_Z7cal_gpuPiiiiii)
        /*0020*/ 	.word	0x00000000
.L_5:


//--------------------- .nv.compat                --------------------------
	.section	.nv.compat,"",@"SHT_CUDA_COMPAT_INFO"
	.align	4
        /*0000*/ 	.byte	0x02, 0x09, 0x00, 0x00, 0x02, 0x02, 0x01, 0x00, 0x02, 0x05, 0x05, 0x00, 0x03, 0x07, 0x01, 0x01
        /*0010*/ 	.byte	0x02, 0x03, 0x00, 0x00, 0x02, 0x06, 0x01, 0x00, 0x04, 0x0b, 0x08, 0x00, 0x09, 0x00, 0x00, 0x00
        /*0020*/ 	.byte	0x00, 0x00, 0x00, 0x00


//--------------------- .nv.info._Z7cal_gpuPiiiiii --------------------------
	.section	.nv.info._Z7cal_gpuPiiiiii,"",@"SHT_CUDA_INFO"
	.sectionflags	@""
	.align	4


	//----- nvinfo : EIATTR_CUDA_API_VERSION
	.align		4
        /*0000*/ 	.byte	0x04, 0x37
        /*0002*/ 	.short	(.L_7 - .L_6)
.L_6:
        /*0004*/ 	.word	0x00000082


	//----- nvinfo : EIATTR_KPARAM_INFO
	.align		4
.L_7:
        /*0008*/ 	.byte	0x04, 0x17
        /*000a*/ 	.short	(.L_9 - .L_8)
.L_8:
        /*000c*/ 	.word	0x00000000
        /*0010*/ 	.short	0x0005
        /*0012*/ 	.short	0x0018
        /*0014*/ 	.byte	0x00, 0xf0, 0x11, 0x00


	//----- nvinfo : EIATTR_KPARAM_INFO
	.align		4
.L_9:
        /*0018*/ 	.byte	0x04, 0x17
        /*001a*/ 	.short	(.L_11 - .L_10)
.L_10:
        /*001c*/ 	.word	0x00000000
        /*0020*/ 	.short	0x0004
        /*0022*/ 	.short	0x0014
        /*0024*/ 	.byte	0x00, 0xf0, 0x11, 0x00


	//----- nvinfo : EIATTR_KPARAM_INFO
	.align		4
.L_11:
        /*0028*/ 	.byte	0x04, 0x17
        /*002a*/ 	.short	(.L_13 - .L_12)
.L_12:
        /*002c*/ 	.word	0x00000000
        /*0030*/ 	.short	0x0003
        /*0032*/ 	.short	0x0010
        /*0034*/ 	.byte	0x00, 0xf0, 0x11, 0x00


	//----- nvinfo : EIATTR_KPARAM_INFO
	.align		4
.L_13:
        /*0038*/ 	.byte	0x04, 0x17
        /*003a*/ 	.short	(.L_15 - .L_14)
.L_14:
        /*003c*/ 	.word	0x00000000
        /*0040*/ 	.short	0x0002
        /*0042*/ 	.short	0x000c
        /*0044*/ 	.byte	0x00, 0xf0, 0x11, 0x00


	//----- nvinfo : EIATTR_KPARAM_INFO
	.align		4
.L_15:
        /*0048*/ 	.byte	0x04, 0x17
        /*004a*/ 	.short	(.L_17 - .L_16)
.L_16:
        /*004c*/ 	.word	0x00000000
        /*0050*/ 	.short	0x0001
        /*0052*/ 	.short	0x0008
        /*0054*/ 	.byte	0x00, 0xf0, 0x11, 0x00


	//----- nvinfo : EIATTR_KPARAM_INFO
	.align		4
.L_17:
        /*0058*/ 	.byte	0x04, 0x17
        /*005a*/ 	.short	(.L_19 - .L_18)
.L_18:
        /*005c*/ 	.word	0x00000000
        /*0060*/ 	.short	0x0000
        /*0062*/ 	.short	0x0000
        /*0064*/ 	.byte	0x00, 0xf5, 0x21, 0x00


	//----- nvinfo : EIATTR_SPARSE_MMA_MASK
	.align		4
.L_19:
        /*0068*/ 	.byte	0x03, 0x50
        /*006a*/ 	.short	0x0000


	//----- nvinfo : EIATTR_MAXREG_COUNT
	.align		4
        /*006c*/ 	.byte	0x03, 0x1b
        /*006e*/ 	.short	0x00ff


	//----- nvinfo : EIATTR_NUM_BARRIERS
	.align		4
        /*0070*/ 	.byte	0x02, 0x4c
        /*0072*/ 	.byte	0x01
	.zero		1


	//----- nvinfo : EIATTR_MERCURY_ISA_VERSION
	.align		4
        /*0074*/ 	.byte	0x03, 0x5f
        /*0076*/ 	.short	0x0101


	//----- nvinfo : EIATTR_VRC_CTA_INIT_COUNT
	.align		4
        /*0078*/ 	.byte	0x02, 0x4a
	.zero		1
	.zero		1


	//----- nvinfo : EIATTR_EXIT_INSTR_OFFSETS
	.align		4
        /*007c*/ 	.byte	0x04, 0x1c
        /*007e*/ 	.short	(.L_21 - .L_20)


	//   ....[0]....
.L_20:
        /*0080*/ 	.word	0x00000080


	//   ....[1]....
        /*0084*/ 	.word	0x00000370


	//   ....[2]....
        /*0088*/ 	.word	0x00000720


	//----- nvinfo : EIATTR_CRS_STACK_SIZE
	.align		4
.L_21:
        /*008c*/ 	.byte	0x04, 0x1e
        /*008e*/ 	.short	(.L_23 - .L_22)
.L_22:
        /*0090*/ 	.word	0x00000000


	//----- nvinfo : EIATTR_CBANK_PARAM_SIZE
	.align		4
.L_23:
        /*0094*/ 	.byte	0x03, 0x19
        /*0096*/ 	.short	0x001c


	//----- nvinfo : EIATTR_PARAM_CBANK
	.align		4
        /*0098*/ 	.byte	0x04, 0x0a
        /*009a*/ 	.short	(.L_25 - .L_24)
	.align		4
.L_24:
        /*009c*/ 	.word	index@(.nv.constant0._Z7cal_gpuPiiiiii)
        /*00a0*/ 	.short	0x0380
        /*00a2*/ 	.short	0x001c


	//----- nvinfo : EIATTR_SW_WAR
	.align		4
.L_25:
        /*00a4*/ 	.byte	0x04, 0x36
        /*00a6*/ 	.short	(.L_27 - .L_26)
.L_26:
        /*00a8*/ 	.word	0x00000008
.L_27:


//--------------------- .nv.callgraph             --------------------------
	.section	.nv.callgraph,"",@"SHT_CUDA_CALLGRAPH"
	.align	4
	.sectionentsize	8
	.align		4
        /*0000*/ 	.word	0x00000000
	.align		4
        /*0004*/ 	.word	0xffffffff
	.align		4
        /*0008*/ 	.word	0x00000000
	.align		4
        /*000c*/ 	.word	0xfffffffe
	.align		4
        /*0010*/ 	.word	0x00000000
	.align		4
        /*0014*/ 	.word	0xfffffffd
	.align		4
        /*0018*/ 	.word	0x00000000
	.align		4
        /*001c*/ 	.word	0xfffffffc


//--------------------- .text._Z7cal_gpuPiiiiii   --------------------------
	.section	.text._Z7cal_gpuPiiiiii,"ax",@progbits
	.align	128
        .global         _Z7cal_gpuPiiiiii
        .type           _Z7cal_gpuPiiiiii,@function
        .size           _Z7cal_gpuPiiiiii,(.L_x_14 - _Z7cal_gpuPiiiiii)
        .other          _Z7cal_gpuPiiiiii,@"STO_CUDA_ENTRY STV_DEFAULT"
_Z7cal_gpuPiiiiii:
.text._Z7cal_gpuPiiiiii:
[----:B------:R-:W-:Y:S08]  /*0000*/  LDC R1, c[0x0][0x37c] ;  /* 0x0000df00ff017b82 */ /* 0x000ff00000000800 */
[----:B------:R-:W0:Y:S08]  /*0010*/  LDC.64 R6, c[0x0][0x388] ;  /* 0x0000e200ff067b82 */ /* 0x000e300000000a00 */
[----:B------:R-:W1:Y:S08]  /*0020*/  LDC R14, c[0x0][0x398] ;  /* 0x0000e600ff0e7b82 */ /* 0x000e700000000800 */
[----:B------:R-:W2:Y:S01]  /*0030*/  LDC R13, c[0x0][0x394] ;  /* 0x0000e500ff0d7b82 */ /* 0x000ea20000000800 */
[----:B0-----:R-:W-:-:S07]  /*0040*/  IMAD R11, R7, R6, RZ ;  /* 0x00000006070b7224 */ /* 0x001fce00078e02ff */
[----:B------:R-:W0:Y:S01]  /*0050*/  S2UR UR6, SR_CTAID.Y ;  /* 0x00000000000679c3 */ /* 0x000e220000002600 */
[----:B-1----:R-:W-:-:S04]  /*0060*/  ISETP.GE.AND P0, PT, R11, R14, PT ;  /* 0x0000000e0b00720c */ /* 0x002fc80003f06270 */
[----:B------:R-:W-:-:S13]  /*0070*/  ISETP.LT.OR P0, PT, R6, 0x1, P0 ;  /* 0x000000010600780c */ /* 0x000fda0000701670 */
[----:B0-2---:R-:W-:Y:S05]  /*0080*/  @P0 EXIT ;  /* 0x000000000000094d */ /* 0x005fea0003800000 */
[----:B------:R-:W0:Y:S01]  /*0090*/  S2R R15, SR_TID.Y ;  /* 0x00000000000f7919 */ /* 0x000e220000002200 */
[----:B------:R-:W1:Y:S01]  /*00a0*/  S2UR UR4, SR_CTAID.X ;  /* 0x00000000000479c3 */ /* 0x000e620000002500 */
[----:B------:R-:W1:Y:S01]  /*00b0*/  LDCU UR5, c[0x0][0x390] ;  /* 0x00007200ff0577ac */ /* 0x000e620008000800 */
[----:B------:R-:W-:Y:S01]  /*00c0*/  VIADD R13, R13, UR6 ;  /* 0x000000060d0d7c36 */ /* 0x000fe20008000000 */
[----:B------:R-:W2:Y:S01]  /*00d0*/  S2R R5, SR_TID.X ;  /* 0x0000000000057919 */ /* 0x000ea20000002100 */
[C---:B------:R-:W-:Y:S01]  /*00e0*/  VIADDMNMX R0, R11.reuse, R6, R14, PT ;  /* 0x000000060b007246 */ /* 0x040fe2000380010e */
[----:B------:R-:W3:Y:S03]  /*00f0*/  LDCU.64 UR6, c[0x0][0x358] ;  /* 0x00006b00ff0677ac */ /* 0x000ee60008000a00 */
[----:B------:R-:W4:Y:S01]  /*0100*/  LDC.64 R2, c[0x0][0x380] ;  /* 0x0000e000ff027b82 */ /* 0x000f220000000a00 */
[----:B------:R-:W-:-:S05]  /*0110*/  VIADDMNMX R12, R11, 0x1, R0, !PT ;  /* 0x000000010b0c7846 */ /* 0x000fca0007800100 */
[----:B------:R-:W-:Y:S01]  /*0120*/  IMAD.IADD R9, R12, 0x1, -R11 ;  /* 0x000000010c097824 */ /* 0x000fe200078e0a0b */
[----:B-1----:R-:W-:Y:S01]  /*0130*/  UIADD3 UR4, UPT, UPT, UR4, UR5, URZ ;  /* 0x0000000504047290 */ /* 0x002fe2000fffe0ff */
[----:B0-----:R-:W-:-:S05]  /*0140*/  IMAD R10, R13, R6, R15 ;  /* 0x000000060d0a7224 */ /* 0x001fca00078e020f */
[----:B--2---:R-:W-:-:S04]  /*0150*/  IMAD R5, R6, UR4, R5 ;  /* 0x0000000406057c24 */ /* 0x004fc8000f8e0205 */
[C---:B------:R-:W-:Y:S01]  /*0160*/  IMAD R4, R5.reuse, 0x4e2a, RZ ;  /* 0x00004e2a05047824 */ /* 0x040fe200078e02ff */
[----:B------:R-:W-:-:S04]  /*0170*/  VIMNMX R8, PT, PT, R5, R10, !PT ;  /* 0x0000000a05087248 */ /* 0x000fc80007fe0100 */
[----:B------:R-:W-:Y:S02]  /*0180*/  ISETP.GE.AND P0, PT, R8, R14, PT ;  /* 0x0000000e0800720c */ /* 0x000fe40003f06270 */
[----:B------:R-:W-:Y:S02]  /*0190*/  LOP3.LUT P1, R14, R9, 0x3, RZ, 0xc0, !PT ;  /* 0x00000003090e7812 */ /* 0x000fe4000782c0ff */
[----:B------:R-:W-:-:S05]  /*01a0*/  IADD3 R5, PT, PT, R10, R4, RZ ;  /* 0x000000040a057210 */ /* 0x000fca0007ffe0ff */
[----:B----4-:R-:W-:-:S04]  /*01b0*/  IMAD.WIDE R2, R5, 0x4, R2 ;  /* 0x0000000405027825 */ /* 0x010fc800078e0202 */
[----:B------:R-:W-:Y:S02]  /*01c0*/  IMAD.MOV.U32 R5, RZ, RZ, R11 ;  /* 0x000000ffff057224 */ /* 0x000fe400078e000b */
[----:B---3--:R-:W-:Y:S05]  /*01d0*/  @!P1 BRA `(.L_x_0) ;  /* 0x00000000005c9947 */ /* 0x008fea0003800000 */
[----:B------:R-:W0:Y:S01]  /*01e0*/  LDC.64 R8, c[0x0][0x380] ;  /* 0x0000e000ff087b82 */ /* 0x000e220000000a00 */
[----:B------:R-:W-:Y:S01]  /*01f0*/  IMAD R7, R7, 0x4e2a, R13 ;  /* 0x00004e2a07077824 */ /* 0x000fe200078e020d */
[----:B------:R-:W-:Y:S01]  /*0200*/  IADD3 R16, PT, PT, -R14, RZ, RZ ;  /* 0x000000ff0e107210 */ /* 0x000fe20007ffe1ff */
[----:B------:R-:W-:Y:S02]  /*0210*/  IMAD.IADD R5, R11, 0x1, R14 ;  /* 0x000000010b057824 */ /* 0x000fe400078e020e */
[----:B------:R-:W-:Y:S02]  /*0220*/  IMAD R13, R7, R6, R15 ;  /* 0x00000006070d7224 */ /* 0x000fe400078e020f */
[----:B------:R-:W-:-:S07]  /*0230*/  IMAD.IADD R17, R11, 0x1, R4 ;  /* 0x000000010b117824 */ /* 0x000fce00078e0204 */
.L_x_3:
[----:B------:R-:W-:Y:S04]  /*0240*/  BSSY.RECONVERGENT B0, `(.L_x_1) ;  /* 0x000000a000007945 */ /* 0x000fe80003800200 */
[----:B-1----:R-:W-:Y:S05]  /*0250*/  @P0 BRA `(.L_x_2) ;  /* 0x0000000000200947 */ /* 0x002fea0003800000 */
[--C-:B0-----:R-:W-:Y:S01]  /*0260*/  IMAD.WIDE R6, R17, 0x4, R8.reuse ;  /* 0x0000000411067825 */ /* 0x101fe200078e0208 */
[----:B------:R-:W2:Y:S03]  /*0270*/  LDG.E R18, desc[UR6][R2.64] ;  /* 0x0000000602127981 */ /* 0x000ea6000c1e1900 */
[----:B------:R-:W-:Y:S02]  /*0280*/  IMAD.WIDE R14, R13, 0x4, R8 ;  /* 0x000000040d0e7825 */ /* 0x000fe400078e0208 */
[----:B------:R-:W3:Y:S04]  /*0290*/  LDG.E R6, desc[UR6][R6.64] ;  /* 0x0000000606067981 */ /* 0x000ee8000c1e1900 */
[----:B------:R-:W3:Y:S02]  /*02a0*/  LDG.E R15, desc[UR6][R14.64] ;  /* 0x000000060e0f7981 */ /* 0x000ee4000c1e1900 */
[----:B---3--:R-:W-:-:S05]  /*02b0*/  IMAD.IADD R19, R6, 0x1, R15 ;  /* 0x0000000106137824 */ /* 0x008fca00078e020f */
[----:B--2---:R-:W-:-:S13]  /*02c0*/  ISETP.GE.AND P1, PT, R19, R18, PT ;  /* 0x000000121300720c */ /* 0x004fda0003f26270 */
[----:B------:R1:W-:Y:S02]  /*02d0*/  @!P1 STG.E desc[UR6][R2.64], R19 ;  /* 0x0000001302009986 */ /* 0x0003e4000c101906 */
.L_x_2:
[----:B------:R-:W-:Y:S05]  /*02e0*/  BSYNC.RECONVERGENT B0 ;  /* 0x0000000000007941 */ /* 0x000fea0003800200 */
.L_x_1:
[----:B------:R-:W-:Y:S01]  /*02f0*/  IADD3 R16, PT, PT, R16, 0x1, RZ ;  /* 0x0000000110107810 */ /* 0x000fe20007ffe0ff */
[----:B------:R-:W-:Y:S01]  /*0300*/  BAR.SYNC.DEFER_BLOCKING 0x0 ;  /* 0x0000000000007b1d */ /* 0x000fe20000010000 */
[----:B------:R-:W-:Y:S02]  /*0310*/  VIADD R13, R13, 0x4e2a ;  /* 0x00004e2a0d0d7836 */ /* 0x000fe40000000000 */
[----:B------:R-:W-:Y:S01]  /*0320*/  ISETP.NE.AND P1, PT, R16, RZ, PT ;  /* 0x000000ff1000720c */ /* 0x000fe20003f25270 */
[----:B------:R-:W-:-:S12]  /*0330*/  VIADD R17, R17, 0x1 ;  /* 0x0000000111117836 */ /* 0x000fd80000000000 */
[----:B------:R-:W-:Y:S05]  /*0340*/  @P1 BRA `(.L_x_3) ;  /* 0xfffffffc00bc1947 */ /* 0x000fea000383ffff */
.L_x_0:
[----:B------:R-:W-:-:S04]  /*0350*/  IADD3 R12, PT, PT, R11, -R12, RZ ;  /* 0x8000000c0b0c7210 */ /* 0x000fc80007ffe0ff */
[----:B------:R-:W-:-:S13]  /*0360*/  ISETP.GT.U32.AND P1, PT, R12, -0x4, PT ;  /* 0xfffffffc0c00780c */ /* 0x000fda0003f24070 */
[----:B------:R-:W-:Y:S05]  /*0370*/  @P1 EXIT ;  /* 0x000000000000194d */ /* 0x000fea0003800000 */
[----:B------:R-:W2:Y:S01]  /*0380*/  LDC.64 R6, c[0x0][0x380] ;  /* 0x0000e000ff067b82 */ /* 0x000ea20000000a00 */
[----:B------:R-:W3:Y:S01]  /*0390*/  LDCU.64 UR4, c[0x0][0x380] ;  /* 0x00007000ff0477ac */ /* 0x000ee20008000a00 */
[----:B------:R-:W-:Y:S02]  /*03a0*/  IMAD R13, R5, 0x4e2a, R10 ;  /* 0x00004e2a050d7824 */ /* 0x000fe400078e020a */
[----:B------:R-:W-:Y:S01]  /*03b0*/  IMAD.IADD R15, R4, 0x1, R5 ;  /* 0x00000001040f7824 */ /* 0x000fe200078e0205 */
[----:B---3--:R-:W-:-:S04]  /*03c0*/  UIADD3 UR4, UP0, UPT, UR4, 0xc, URZ ;  /* 0x0000000c04047890 */ /* 0x008fc8000ff1e0ff */
[----:B------:R-:W-:-:S12]  /*03d0*/  UIADD3.X UR5, UPT, UPT, URZ, UR5, URZ, UP0, !UPT ;  /* 0x00000005ff057290 */ /* 0x000fd800087fe4ff */
.L_x_12:
[----:B0-----:R-:W-:Y:S01]  /*03e0*/  SHF.R.S32.HI R9, RZ, 0x1f, R5 ;  /* 0x0000001fff097819 */ /* 0x001fe20000011405 */
[----:B------:R-:W-:Y:S01]  /*03f0*/  BSSY.RECONVERGENT B0, `(.L_x_4) ;  /* 0x000000e000007945 */ /* 0x000fe20003800200 */
[----:B------:R-:W-:-:S04]  /*0400*/  IADD3 R10, P1, PT, R4, R5, RZ ;  /* 0x00000005040a7210 */ /* 0x000fc80007f3e0ff */
[----:B------:R-:W-:Y:S02]  /*0410*/  LEA.HI.X.SX32 R9, R4, R9, 0x1, P1 ;  /* 0x0000000904097211 */ /* 0x000fe400008f0eff */
[----:B------:R-:W-:-:S04]  /*0420*/  LEA R8, P1, R10, UR4, 0x2 ;  /* 0x000000040a087c11 */ /* 0x000fc8000f8210ff */
[----:B------:R-:W-:Y:S01]  /*0430*/  LEA.HI.X R9, R10, UR5, R9, 0x2, P1 ;  /* 0x000000050a097c11 */ /* 0x000fe200088f1409 */
[----:B--2---:R-:W-:Y:S01]  /*0440*/  IMAD.WIDE R10, R13, 0x4, R6 ;  /* 0x000000040d0a7825 */ /* 0x004fe200078e0206 */
[----:B---34-:R-:W-:Y:S07]  /*0450*/  @P0 BRA `(.L_x_5) ;  /* 0x00000000001c0947 */ /* 0x018fee0003800000 */
[----:B------:R-:W-:Y:S01]  /*0460*/  IMAD.WIDE R16, R15, 0x4, R6 ;  /* 0x000000040f107825 */ /* 0x000fe200078e0206 */
[----:B-1----:R-:W2:Y:S04]  /*0470*/  LDG.E R19, desc[UR6][R10.64] ;  /* 0x000000060a137981 */ /* 0x002ea8000c1e1900 */
[----:B------:R-:W3:Y:S04]  /*0480*/  LDG.E R12, desc[UR6][R2.64] ;  /* 0x00000006020c7981 */ /* 0x000ee8000c1e1900 */
[----:B------:R-:W2:Y:S02]  /*0490*/  LDG.E R16, desc[UR6][R16.64] ;  /* 0x0000000610107981 */ /* 0x000ea4000c1e1900 */
[----:B--2---:R-:W-:-:S05]  /*04a0*/  IMAD.IADD R19, R16, 0x1, R19 ;  /* 0x0000000110137824 */ /* 0x004fca00078e0213 */
[----:B---3--:R-:W-:-:S13]  /*04b0*/  ISETP.GE.AND P1, PT, R19, R12, PT ;  /* 0x0000000c1300720c */ /* 0x008fda0003f26270 */
[----:B------:R0:W-:Y:S02]  /*04c0*/  @!P1 STG.E desc[UR6][R2.64], R19 ;  /* 0x0000001302009986 */ /* 0x0001e4000c101906 */
.L_x_5:
[----:B------:R-:W-:Y:S05]  /*04d0*/  BSYNC.RECONVERGENT B0 ;  /* 0x0000000000007941 */ /* 0x000fea0003800200 */
.L_x_4:
[----:B------:R-:W-:Y:S06]  /*04e0*/  BAR.SYNC.DEFER_BLOCKING 0x0 ;  /* 0x0000000000007b1d */ /* 0x000fec0000010000 */
[----:B------:R-:W-:Y:S04]  /*04f0*/  BSSY.RECONVERGENT B0, `(.L_x_6) ;  /* 0x0000008000007945 */ /* 0x000fe80003800200 */
[----:B------:R-:W-:Y:S05]  /*0500*/  @P0 BRA `(.L_x_7) ;  /* 0x0000000000180947 */ /* 0x000fea0003800000 */
[----:B------:R-:W2:Y:S04]  /*0510*/  LDG.E R12, desc[UR6][R8.64+-0x8] ;  /* 0xfffff806080c7981 */ /* 0x000ea8000c1e1900 */
[----:B------:R-:W2:Y:S04]  /*0520*/  LDG.E R17, desc[UR6][R10.64+0x138a8] ;  /* 0x0138a8060a117981 */ /* 0x000ea8000c1e1900 */
[----:B------:R-:W3:Y:S01]  /*0530*/  LDG.E R14, desc[UR6][R2.64] ;  /* 0x00000006020e7981 */ /* 0x000ee2000c1e1900 */
[----:B--2---:R-:W-:-:S04]  /*0540*/  IADD3 R17, PT, PT, R12, R17, RZ ;  /* 0x000000110c117210 */ /* 0x004fc80007ffe0ff */
[----:B---3--:R-:W-:-:S13]  /*0550*/  ISETP.GE.AND P1, PT, R17, R14, PT ;  /* 0x0000000e1100720c */ /* 0x008fda0003f26270 */
[----:B------:R2:W-:Y:S02]  /*0560*/  @!P1 STG.E desc[UR6][R2.64], R17 ;  /* 0x0000001102009986 */ /* 0x0005e4000c101906 */
.L_x_7:
[----:B------:R-:W-:Y:S05]  /*0570*/  BSYNC.RECONVERGENT B0 ;  /* 0x0000000000007941 */ /* 0x000fea0003800200 */
.L_x_6:
[----:B------:R-:W-:Y:S06]  /*0580*/  BAR.SYNC.DEFER_BLOCKING 0x0 ;  /* 0x0000000000007b1d */ /* 0x000fec0000010000 */
[----:B------:R-:W-:Y:S04]  /*0590*/  BSSY.RECONVERGENT B0, `(.L_x_8) ;  /* 0x0000008000007945 */ /* 0x000fe80003800200 */
[----:B------:R-:W-:Y:S05]  /*05a0*/  @P0 BRA `(.L_x_9) ;  /* 0x0000000000180947 */ /* 0x000fea0003800000 */
[----:B------:R-:W3:Y:S04]  /*05b0*/  LDG.E R12, desc[UR6][R8.64+-0x4] ;  /* 0xfffffc06080c7981 */ /* 0x000ee8000c1e1900 */
[----:B--2---:R-:W3:Y:S04]  /*05c0*/  LDG.E R17, desc[UR6][R10.64+0x27150] ;  /* 0x027150060a117981 */ /* 0x004ee8000c1e1900 */
[----:B------:R-:W2:Y:S01]  /*05d0*/  LDG.E R14, desc[UR6][R2.64] ;  /* 0x00000006020e7981 */ /* 0x000ea2000c1e1900 */
[----:B---3--:R-:W-:-:S05]  /*05e0*/  IMAD.IADD R17, R12, 0x1, R17 ;  /* 0x000000010c117824 */ /* 0x008fca00078e0211 */
[----:B--2---:R-:W-:-:S13]  /*05f0*/  ISETP.GE.AND P1, PT, R17, R14, PT ;  /* 0x0000000e1100720c */ /* 0x004fda0003f26270 */
[----:B------:R3:W-:Y:S02]  /*0600*/  @!P1 STG.E desc[UR6][R2.64], R17 ;  /* 0x0000001102009986 */ /* 0x0007e4000c101906 */
.L_x_9:
[----:B------:R-:W-:Y:S05]  /*0610*/  BSYNC.RECONVERGENT B0 ;  /* 0x0000000000007941 */ /* 0x000fea0003800200 */
.L_x_8:
[----:B------:R-:W-:Y:S06]  /*0620*/  BAR.SYNC.DEFER_BLOCKING 0x0 ;  /* 0x0000000000007b1d */ /* 0x000fec0000010000 */
[----:B------:R-:W-:Y:S04]  /*0630*/  BSSY.RECONVERGENT B0, `(.L_x_10) ;  /* 0x0000008000007945 */ /* 0x000fe80003800200 */
[----:B------:R-:W-:Y:S05]  /*0640*/  @P0 BRA `(.L_x_11) ;  /* 0x0000000000180947 */ /* 0x000fea0003800000 */
[----:B------:R-:W2:Y:S04]  /*0650*/  LDG.E R8, desc[UR6][R8.64] ;  /* 0x0000000608087981 */ /* 0x000ea8000c1e1900 */
[----:B------:R-:W2:Y:S04]  /*0660*/  LDG.E R11, desc[UR6][R10.64+0x3a9f8] ;  /* 0x03a9f8060a0b7981 */ /* 0x000ea8000c1e1900 */
[----:B------:R-:W4:Y:S01]  /*0670*/  LDG.E R12, desc[UR6][R2.64] ;  /* 0x00000006020c7981 */ /* 0x000f22000c1e1900 */
[----:B--23--:R-:W-:-:S05]  /*0680*/  IMAD.IADD R17, R8, 0x1, R11 ;  /* 0x0000000108117824 */ /* 0x00cfca00078e020b */
[----:B----4-:R-:W-:-:S13]  /*0690*/  ISETP.GE.AND P1, PT, R17, R12, PT ;  /* 0x0000000c1100720c */ /* 0x010fda0003f26270 */
[----:B------:R4:W-:Y:S02]  /*06a0*/  @!P1 STG.E desc[UR6][R2.64], R17 ;  /* 0x0000001102009986 */ /* 0x0009e4000c101906 */
.L_x_11:
[----:B------:R-:W-:Y:S05]  /*06b0*/  BSYNC.RECONVERGENT B0 ;  /* 0x0000000000007941 */ /* 0x000fea0003800200 */
.L_x_10:
[----:B------:R-:W-:Y:S01]  /*06c0*/  IADD3 R5, PT, PT, R5, 0x4, RZ ;  /* 0x0000000405057810 */ /* 0x000fe20007ffe0ff */
[----:B------:R-:W-:Y:S01]  /*06d0*/  BAR.SYNC.DEFER_BLOCKING 0x0 ;  /* 0x0000000000007b1d */ /* 0x000fe20000010000 */
[----:B------:R-:W-:Y:S01]  /*06e0*/  VIADD R13, R13, 0x138a8 ;  /* 0x000138a80d0d7836 */ /* 0x000fe20000000000 */
[----:B------:R-:W-:Y:S02]  /*06f0*/  IADD3 R15, PT, PT, R15, 0x4, RZ ;  /* 0x000000040f0f7810 */ /* 0x000fe40007ffe0ff */
[----:B------:R-:W-:-:S13]  /*0700*/  ISETP.GE.AND P1, PT, R5, R0, PT ;  /* 0x000000000500720c */ /* 0x000fda0003f26270 */
[----:B------:R-:W-:Y:S05]  /*0710*/  @!P1 BRA `(.L_x_12) ;  /* 0xfffffffc00309947 */ /* 0x000fea000383ffff */
[----:B------:R-:W-:Y:S05]  /*0720*/  EXIT ;  /* 0x000000000000794d */ /* 0x000fea0003800000 */
.L_x_13:
[----:B------:R-:W-:-:S00]  /*0730*/  BRA `(.L_x_13) ;  /* 0xfffffffc00fc7947 */ /* 0x000fc0000383ffff */
[----:B------:R-:W-:-:S00]  /*0740*/  NOP ;  /* 0x0000000000007918 */ /* 0x000fc00000000000 */
        /* <DEDUP_REMOVED lines=11> */
.L_x_14:


//--------------------- .nv.shared.reserved.0     --------------------------
	.section	.nv.shared.reserved.0,"aw",@nobits
	.weak		__nv_reservedSMEM_offset_0_alias
	.size		__nv_reservedSMEM_offset_0_alias, 0, 64
	.other		__nv_reservedSMEM_offset_0_alias,@"STO_CUDA_RESERVED_SHARED STV_DEFAULT"
__nv_reservedSMEM_offset_0_alias:
	.zero		0
	.zero		64


//--------------------- .nv.constant0._Z7cal_gpuPiiiiii --------------------------
	.section	.nv.constant0._Z7cal_gpuPiiiiii,"a",@progbits
	.sectionflags	@""
	.align	4
.nv.constant0._Z7cal_gpuPiiiiii:
	.zero		924


//--------------------- SYMBOLS --------------------------

	.type		.nv.reservedSmem.offset0,@object
	.size		.nv.reservedSmem.offset0,0x4
